//
// Generated by NVIDIA NVVM Compiler
//
// Compiler Build ID: CL-36424714
// Cuda compilation tools, release 13.0, V13.0.88
// Based on NVVM 20.0.0
//

.version 9.0
.target sm_100
.address_size 64

	// .globl	_Z15read_texture_1dyPfi

.visible .entry _Z15read_texture_1dyPfi(
	.param .u64 _Z15read_texture_1dyPfi_param_0,
	.param .u64 .ptr .align 1 _Z15read_texture_1dyPfi_param_1,
	.param .u32 _Z15read_texture_1dyPfi_param_2
)
{
	.reg .pred 	%p<2>;
	.reg .b32 	%r<6>;
	.reg .b32 	%f<5>;
	.reg .b64 	%rd<6>;

	ld.param.u64 	%rd1, [_Z15read_texture_1dyPfi_param_0];
	ld.param.u64 	%rd2, [_Z15read_texture_1dyPfi_param_1];
	ld.param.u32 	%r2, [_Z15read_texture_1dyPfi_param_2];
	mov.u32 	%r3, %ctaid.x;
	mov.u32 	%r4, %ntid.x;
	mov.u32 	%r5, %tid.x;
	mad.lo.s32 	%r1, %r3, %r4, %r5;
	setp.ge.s32 	%p1, %r1, %r2;
	@%p1 bra 	$L__BB0_2;
	cvta.to.global.u64 	%rd3, %rd2;
	tex.1d.v4.f32.s32 	{%f1, %f2, %f3, %f4}, [%rd1, {%r1}];
	mul.wide.s32 	%rd4, %r1, 4;
	add.s64 	%rd5, %rd3, %rd4;
	st.global.f32 	[%rd5], %f1;
$L__BB0_2:
	ret;

}
	// .globl	_Z17sample_texture_1dyPfif
.visible .entry _Z17sample_texture_1dyPfif(
	.param .u64 _Z17sample_texture_1dyPfif_param_0,
	.param .u64 .ptr .align 1 _Z17sample_texture_1dyPfif_param_1,
	.param .u32 _Z17sample_texture_1dyPfif_param_2,
	.param .f32 _Z17sample_texture_1dyPfif_param_3
)
{
	.reg .pred 	%p<2>;
	.reg .b32 	%r<6>;
	.reg .b32 	%f<8>;
	.reg .b64 	%rd<6>;

	ld.param.u64 	%rd1, [_Z17sample_texture_1dyPfif_param_0];
	ld.param.u64 	%rd2, [_Z17sample_texture_1dyPfif_param_1];
	ld.param.u32 	%r2, [_Z17sample_texture_1dyPfif_param_2];
	ld.param.f32 	%f1, [_Z17sample_texture_1dyPfif_param_3];
	mov.u32 	%r3, %ctaid.x;
	mov.u32 	%r4, %ntid.x;
	mov.u32 	%r5, %tid.x;
	mad.lo.s32 	%r1, %r3, %r4, %r5;
	setp.ge.s32 	%p1, %r1, %r2;
	@%p1 bra 	$L__BB1_2;
	cvta.to.global.u64 	%rd3, %rd2;
	cvt.rn.f32.s32 	%f2, %r1;
	mul.f32 	%f3, %f1, %f2;
	tex.1d.v4.f32.f32 	{%f4, %f5, %f6, %f7}, [%rd1, {%f3}];
	mul.wide.s32 	%rd4, %r1, 4;
	add.s64 	%rd5, %rd3, %rd4;
	st.global.f32 	[%rd5], %f4;
$L__BB1_2:
	ret;

}
	// .globl	_Z11read_globalPKfPfi
.visible .entry _Z11read_globalPKfPfi(
	.param .u64 .ptr .align 1 _Z11read_globalPKfPfi_param_0,
	.param .u64 .ptr .align 1 _Z11read_globalPKfPfi_param_1,
	.param .u32 _Z11read_globalPKfPfi_param_2
)
{
	.reg .pred 	%p<2>;
	.reg .b32 	%r<6>;
	.reg .b32 	%f<2>;
	.reg .b64 	%rd<8>;

	ld.param.u64 	%rd1, [_Z11read_globalPKfPfi_param_0];
	ld.param.u64 	%rd2, [_Z11read_globalPKfPfi_param_1];
	ld.param.u32 	%r2, [_Z11read_globalPKfPfi_param_2];
	mov.u32 	%r3, %ctaid.x;
	mov.u32 	%r4, %ntid.x;
	mov.u32 	%r5, %tid.x;
	mad.lo.s32 	%r1, %r3, %r4, %r5;
	setp.ge.s32 	%p1, %r1, %r2;
	@%p1 bra 	$L__BB2_2;
	cvta.to.global.u64 	%rd3, %rd1;
	cvta.to.global.u64 	%rd4, %rd2;
	mul.wide.s32 	%rd5, %r1, 4;
	add.s64 	%rd6, %rd3, %rd5;
	ld.global.f32 	%f1, [%rd6];
	add.s64 	%rd7, %rd4, %rd5;
	st.global.f32 	[%rd7], %f1;
$L__BB2_2:
	ret;

}


// ===== COMPILED SASS (sm_100) =====

	.target	sm_100

	.elftype	@"ET_EXEC"


//--------------------- .note.nv.tkinfo           --------------------------
	.section	.note.nv.tkinfo,"",@"SHT_NOTE"
	.sectionflags	@"SHF_NOTE_NV_TKINFO"
	.tkinfo
        /*0018*/ 	.word	0x00000002
        /*0030*/ 	.string	""
        /*0030*/ 	.string	"ptxas"
        /*0030*/ 	.string	"Cuda compilation tools, release 13.0, V13.0.88"
        /*0030*/ 	.string	"Build cuda_13.0.r13.0/compiler.36424714_0"
        /*0030*/ 	.string	"-arch sm_100 -m 64 "



//--------------------- .note.nv.cuinfo           --------------------------
	.section	.note.nv.cuinfo,"",@"SHT_NOTE"
	.sectionflags	@"SHF_NOTE_NV_CUINFO"
        /*0018*/ 	.short	0x0002
        /*001a*/ 	.short	0x0064
        /*001c*/ 	.short	0x0082
	.zero		2


//--------------------- .nv.info                  --------------------------
	.section	.nv.info,"",@"SHT_CUDA_INFO"
	.align	4


	//----- nvinfo : EIATTR_REGCOUNT
	.align		4
        /*0000*/ 	.byte	0x04, 0x2f
        /*0002*/ 	.short	(.L_1 - .L_0)
	.align		4
.L_0:
        /*0004*/ 	.word	index@(_Z15read_texture_1dyPfi)
        /*0008*/ 	.word	0x0000000a


	//----- nvinfo : EIATTR_FRAME_SIZE
	.align		4
.L_1:
        /*000c*/ 	.byte	0x04, 0x11
        /*000e*/ 	.short	(.L_3 - .L_2)
	.align		4
.L_2:
        /*0010*/ 	.word	index@(_Z15read_texture_1dyPfi)
        /*0014*/ 	.word	0x00000000


	//----- nvinfo : EIATTR_REGCOUNT
	.align		4
.L_3:
        /*0018*/ 	.byte	0x04, 0x2f
        /*001a*/ 	.short	(.L_5 - .L_4)
	.align		4
.L_4:
        /*001c*/ 	.word	index@(_Z17sample_texture_1dyPfif)
        /*0020*/ 	.word	0x0000000a


	//----- nvinfo : EIATTR_FRAME_SIZE
	.align		4
.L_5:
        /*0024*/ 	.byte	0x04, 0x11
        /*0026*/ 	.short	(.L_7 - .L_6)
	.align		4
.L_6:
        /*0028*/ 	.word	index@(_Z17sample_texture_1dyPfif)
        /*002c*/ 	.word	0x00000000


	//----- nvinfo : EIATTR_REGCOUNT
	.align		4
.L_7:
        /*0030*/ 	.byte	0x04, 0x2f
        /*0032*/ 	.short	(.L_9 - .L_8)
	.align		4
.L_8:
        /*0034*/ 	.word	index@(_Z11read_globalPKfPfi)
        /*0038*/ 	.word	0x0000000a


	//----- nvinfo : EIATTR_FRAME_SIZE
	.align		4
.L_9:
        /*003c*/ 	.byte	0x04, 0x11
        /*003e*/ 	.short	(.L_11 - .L_10)
	.align		4
.L_10:
        /*0040*/ 	.word	index@(_Z11read_globalPKfPfi)
        /*0044*/ 	.word	0x00000000


	//----- nvinfo : EIATTR_MIN_STACK_SIZE
	.align		4
.L_11:
        /*0048*/ 	.byte	0x04, 0x12
        /*004a*/ 	.short	(.L_13 - .L_12)
	.align		4
.L_12:
        /*004c*/ 	.word	index@(_Z11read_globalPKfPfi)
        /*0050*/ 	.word	0x00000000


	//----- nvinfo : EIATTR_MIN_STACK_SIZE
	.align		4
.L_13:
        /*0054*/ 	.byte	0x04, 0x12
        /*0056*/ 	.short	(.L_15 - .L_14)
	.align		4
.L_14:
        /*0058*/ 	.word	index@(_Z17sample_texture_1dyPfif)
        /*005c*/ 	.word	0x00000000


	//----- nvinfo : EIATTR_MIN_STACK_SIZE
	.align		4
.L_15:
        /*0060*/ 	.byte	0x04, 0x12
        /*0062*/ 	.short	(.L_17 - .L_16)
	.align		4
.L_16:
        /*0064*/ 	.word	index@(_Z15read_texture_1dyPfi)
        /*0068*/ 	.word	0x00000000
.L_17:


//--------------------- .nv.compat                --------------------------
	.section	.nv.compat,"",@"SHT_CUDA_COMPAT_INFO"
	.align	4
        /*0000*/ 	.byte	0x02, 0x09, 0x00, 0x00, 0x02, 0x02, 0x02, 0x00, 0x02, 0x05, 0x05, 0x00, 0x03, 0x07, 0x01, 0x01
        /*0010*/ 	.byte	0x02, 0x03, 0x00, 0x00, 0x02, 0x06, 0x01, 0x00, 0x04, 0x0b, 0x08, 0x00, 0x09, 0x00, 0x00, 0x00
        /*0020*/ 	.byte	0x00, 0x00, 0x00, 0x00


//--------------------- .nv.info._Z11read_globalPKfPfi --------------------------
	.section	.nv.info._Z11read_globalPKfPfi,"",@"SHT_CUDA_INFO"
	.sectionflags	@""
	.align	4


	//----- nvinfo : EIATTR_CUDA_API_VERSION
	.align		4
        /*0000*/ 	.byte	0x04, 0x37
        /*0002*/ 	.short	(.L_19 - .L_18)
.L_18:
        /*0004*/ 	.word	0x00000082


	//----- nvinfo : EIATTR_KPARAM_INFO
	.align		4
.L_19:
        /*0008*/ 	.byte	0x04, 0x17
        /*000a*/ 	.short	(.L_21 - .L_20)
.L_20:
        /*000c*/ 	.word	0x00000000
        /*0010*/ 	.short	0x0002
        /*0012*/ 	.short	0x0010
        /*0014*/ 	.byte	0x00, 0xf0, 0x11, 0x00


	//----- nvinfo : EIATTR_KPARAM_INFO
	.align		4
.L_21:
        /*0018*/ 	.byte	0x04, 0x17
        /*001a*/ 	.short	(.L_23 - .L_22)
.L_22:
        /*001c*/ 	.word	0x00000000
        /*0020*/ 	.short	0x0001
        /*0022*/ 	.short	0x0008
        /*0024*/ 	.byte	0x00, 0xf5, 0x21, 0x00


	//----- nvinfo : EIATTR_KPARAM_INFO
	.align		4
.L_23:
        /*0028*/ 	.byte	0x04, 0x17
        /*002a*/ 	.short	(.L_25 - .L_24)
.L_24:
        /*002c*/ 	.word	0x00000000
        /*0030*/ 	.short	0x0000
        /*0032*/ 	.short	0x0000
        /*0034*/ 	.byte	0x00, 0xf5, 0x21, 0x00


	//----- nvinfo : EIATTR_SPARSE_MMA_MASK
	.align		4
.L_25:
        /*0038*/ 	.byte	0x03, 0x50
        /*003a*/ 	.short	0x0000


	//----- nvinfo : EIATTR_MAXREG_COUNT
	.align		4
        /*003c*/ 	.byte	0x03, 0x1b
        /*003e*/ 	.short	0x00ff


	//----- nvinfo : EIATTR_MERCURY_ISA_VERSION
	.align		4
        /*0040*/ 	.byte	0x03, 0x5f
        /*0042*/ 	.short	0x0101


	//----- nvinfo : EIATTR_VRC_CTA_INIT_COUNT
	.align		4
        /*0044*/ 	.byte	0x02, 0x4a
	.zero		1
	.zero		1


	//----- nvinfo : EIATTR_EXIT_INSTR_OFFSETS
	.align		4
        /*0048*/ 	.byte	0x04, 0x1c
        /*004a*/ 	.short	(.L_27 - .L_26)


	//   ....[0]....
.L_26:
        /*004c*/ 	.word	0x00000070


	//   ....[1]....
        /*0050*/ 	.word	0x000000f0


	//----- nvinfo : EIATTR_CBANK_PARAM_SIZE
	.align		4
.L_27:
        /*0054*/ 	.byte	0x03, 0x19
        /*0056*/ 	.short	0x0014


	//----- nvinfo : EIATTR_PARAM_CBANK
	.align		4
        /*0058*/ 	.byte	0x04, 0x0a
        /*005a*/ 	.short	(.L_29 - .L_28)
	.align		4
.L_28:
        /*005c*/ 	.word	index@(.nv.constant0._Z11read_globalPKfPfi)
        /*0060*/ 	.short	0x0380
        /*0062*/ 	.short	0x0014


	//----- nvinfo : EIATTR_SW_WAR
	.align		4
.L_29:
        /*0064*/ 	.byte	0x04, 0x36
        /*0066*/ 	.short	(.L_31 - .L_30)
.L_30:
        /*0068*/ 	.word	0x00000008
.L_31:


//--------------------- .nv.info._Z17sample_texture_1dyPfif --------------------------
	.section	.nv.info._Z17sample_texture_1dyPfif,"",@"SHT_CUDA_INFO"
	.sectionflags	@""
	.align	4


	//----- nvinfo : EIATTR_CUDA_API_VERSION
	.align		4
        /*0000*/ 	.byte	0x04, 0x37
        /*0002*/ 	.short	(.L_33 - .L_32)
.L_32:
        /*0004*/ 	.word	0x00000082


	//----- nvinfo : EIATTR_KPARAM_INFO
	.align		4
.L_33:
        /*0008*/ 	.byte	0x04, 0x17
        /*000a*/ 	.short	(.L_35 - .L_34)
.L_34:
        /*000c*/ 	.word	0x00000000
        /*0010*/ 	.short	0x0003
        /*0012*/ 	.short	0x0014
        /*0014*/ 	.byte	0x00, 0xf0, 0x11, 0x00


	//----- nvinfo : EIATTR_KPARAM_INFO
	.align		4
.L_35:
        /*0018*/ 	.byte	0x04, 0x17
        /*001a*/ 	.short	(.L_37 - .L_36)
.L_36:
        /*001c*/ 	.word	0x00000000
        /*0020*/ 	.short	0x0002
        /*0022*/ 	.short	0x0010
        /*0024*/ 	.byte	0x00, 0xf0, 0x11, 0x00


	//----- nvinfo : EIATTR_KPARAM_INFO
	.align		4
.L_37:
        /*0028*/ 	.byte	0x04, 0x17
        /*002a*/ 	.short	(.L_39 - .L_38)
.L_38:
        /*002c*/ 	.word	0x00000000
        /*0030*/ 	.short	0x0001
        /*0032*/ 	.short	0x0008
        /*0034*/ 	.byte	0x00, 0xf5, 0x21, 0x00


	//----- nvinfo : EIATTR_KPARAM_INFO
	.align		4
.L_39:
        /*0038*/ 	.byte	0x04, 0x17
        /*003a*/ 	.short	(.L_41 - .L_40)
.L_40:
        /*003c*/ 	.word	0x00000000
        /*0040*/ 	.short	0x0000
        /*0042*/ 	.short	0x0000
        /*0044*/ 	.byte	0x00, 0xf0, 0x21, 0x00


	//----- nvinfo : EIATTR_SPARSE_MMA_MASK
	.align		4
.L_41:
        /*0048*/ 	.byte	0x03, 0x50
        /*004a*/ 	.short	0x0000


	//----- nvinfo : EIATTR_MAXREG_COUNT
	.align		4
        /*004c*/ 	.byte	0x03, 0x1b
        /*004e*/ 	.short	0x00ff


	//----- nvinfo : EIATTR_MERCURY_ISA_VERSION
	.align		4
        /*0050*/ 	.byte	0x03, 0x5f
        /*0052*/ 	.short	0x0101


	//----- nvinfo : EIATTR_VRC_CTA_INIT_COUNT
	.align		4
        /*0054*/ 	.byte	0x02, 0x4a
	.zero		1
	.zero		1


	//----- nvinfo : EIATTR_EXIT_INSTR_OFFSETS
	.align		4
        /*0058*/ 	.byte	0x04, 0x1c
        /*005a*/ 	.short	(.L_43 - .L_42)


	//   ....[0]....
.L_42:
        /*005c*/ 	.word	0x00000070


	//   ....[1]....
        /*0060*/ 	.word	0x00000140


	//----- nvinfo : EIATTR_CBANK_PARAM_SIZE
	.align		4
.L_43:
        /*0064*/ 	.byte	0x03, 0x19
        /*0066*/ 	.short	0x0018


	//----- nvinfo : EIATTR_PARAM_CBANK
	.align		4
        /*0068*/ 	.byte	0x04, 0x0a
        /*006a*/ 	.short	(.L_45 - .L_44)
	.align		4
.L_44:
        /*006c*/ 	.word	index@(.nv.constant0._Z17sample_texture_1dyPfif)
        /*0070*/ 	.short	0x0380
        /*0072*/ 	.short	0x0018


	//----- nvinfo : EIATTR_SW_WAR
	.align		4
.L_45:
        /*0074*/ 	.byte	0x04, 0x36
        /*0076*/ 	.short	(.L_47 - .L_46)
.L_46:
        /*0078*/ 	.word	0x00000008
.L_47:


//--------------------- .nv.info._Z15read_texture_1dyPfi --------------------------
	.section	.nv.info._Z15read_texture_1dyPfi,"",@"SHT_CUDA_INFO"
	.sectionflags	@""
	.align	4


	//----- nvinfo : EIATTR_CUDA_API_VERSION
	.align		4
        /*0000*/ 	.byte	0x04, 0x37
        /*0002*/ 	.short	(.L_49 - .L_48)
.L_48:
        /*0004*/ 	.word	0x00000082


	//----- nvinfo : EIATTR_KPARAM_INFO
	.align		4
.L_49:
        /*0008*/ 	.byte	0x04, 0x17
        /*000a*/ 	.short	(.L_51 - .L_50)
.L_50:
        /*000c*/ 	.word	0x00000000
        /*0010*/ 	.short	0x0002
        /*0012*/ 	.short	0x0010
        /*0014*/ 	.byte	0x00, 0xf0, 0x11, 0x00


	//----- nvinfo : EIATTR_KPARAM_INFO
	.align		4
.L_51:
        /*0018*/ 	.byte	0x04, 0x17
        /*001a*/ 	.short	(.L_53 - .L_52)
.L_52:
        /*001c*/ 	.word	0x00000000
        /*0020*/ 	.short	0x0001
        /*0022*/ 	.short	0x0008
        /*0024*/ 	.byte	0x00, 0xf5, 0x21, 0x00


	//----- nvinfo : EIATTR_KPARAM_INFO
	.align		4
.L_53:
        /*0028*/ 	.byte	0x04, 0x17
        /*002a*/ 	.short	(.L_55 - .L_54)
.L_54:
        /*002c*/ 	.word	0x00000000
        /*0030*/ 	.short	0x0000
        /*0032*/ 	.short	0x0000
        /*0034*/ 	.byte	0x00, 0xf0, 0x21, 0x00


	//----- nvinfo : EIATTR_SPARSE_MMA_MASK
	.align		4
.L_55:
        /*0038*/ 	.byte	0x03, 0x50
        /*003a*/ 	.short	0x0000


	//----- nvinfo : EIATTR_MAXREG_COUNT
	.align		4
        /*003c*/ 	.byte	0x03, 0x1b
        /*003e*/ 	.short	0x00ff


	//----- nvinfo : EIATTR_MERCURY_ISA_VERSION
	.align		4
        /*0040*/ 	.byte	0x03, 0x5f
        /*0042*/ 	.short	0x0101


	//----- nvinfo : EIATTR_VRC_CTA_INIT_COUNT
	.align		4
        /*0044*/ 	.byte	0x02, 0x4a
	.zero		1
	.zero		1


	//----- nvinfo : EIATTR_EXIT_INSTR_OFFSETS
	.align		4
        /*0048*/ 	.byte	0x04, 0x1c
        /*004a*/ 	.short	(.L_57 - .L_56)


	//   ....[0]....
.L_56:
        /*004c*/ 	.word	0x00000070


	//   ....[1]....
        /*0050*/ 	.word	0x000000f0


	//----- nvinfo : EIATTR_CBANK_PARAM_SIZE
	.align		4
.L_57:
        /*0054*/ 	.byte	0x03, 0x19
        /*0056*/ 	.short	0x0014


	//----- nvinfo : EIATTR_PARAM_CBANK
	.align		4
        /*0058*/ 	.byte	0x04, 0x0a
        /*005a*/ 	.short	(.L_59 - .L_58)
	.align		4
.L_58:
        /*005c*/ 	.word	index@(.nv.constant0._Z15read_texture_1dyPfi)
        /*0060*/ 	.short	0x0380
        /*0062*/ 	.short	0x0014


	//----- nvinfo : EIATTR_SW_WAR
	.align		4
.L_59:
        /*0064*/ 	.byte	0x04, 0x36
        /*0066*/ 	.short	(.L_61 - .L_60)
.L_60:
        /*0068*/ 	.word	0x00000008
.L_61:


//--------------------- .nv.callgraph             --------------------------
	.section	.nv.callgraph,"",@"SHT_CUDA_CALLGRAPH"
	.align	4
	.sectionentsize	8
	.align		4
        /*0000*/ 	.word	0x00000000
	.align		4
        /*0004*/ 	.word	0xffffffff
	.align		4
        /*0008*/ 	.word	0x00000000
	.align		4
        /*000c*/ 	.word	0xfffffffe
	.align		4
        /*0010*/ 	.word	0x00000000
	.align		4
        /*0014*/ 	.word	0xfffffffd
	.align		4
        /*0018*/ 	.word	0x00000000
	.align		4
        /*001c*/ 	.word	0xfffffffc


//--------------------- .text._Z11read_globalPKfPfi --------------------------
	.section	.text._Z11read_globalPKfPfi,"ax",@progbits
	.align	128
        .global         _Z11read_globalPKfPfi
        .type           _Z11read_globalPKfPfi,@function
        .size           _Z11read_globalPKfPfi,(.L_x_3 - _Z11read_globalPKfPfi)
        .other          _Z11read_globalPKfPfi,@"STO_CUDA_ENTRY STV_DEFAULT"
_Z11read_globalPKfPfi:
.text._Z11read_globalPKfPfi:
[----:B------:R-:W-:Y:S01]  /*0000*/  LDC R1, c[0x0][0x37c] ;  /* 0x0000df00ff017b82 */ /* 0x000fe20000000800 */
[----:B------:R-:W0:Y:S07]  /*0010*/  S2R R0, SR_TID.X ;  /* 0x0000000000007919 */ /* 0x000e2e0000002100 */
[----:B------:R-:W0:Y:S01]  /*0020*/  S2UR UR4, SR_CTAID.X ;  /* 0x00000000000479c3 */ /* 0x000e220000002500 */
[----:B------:R-:W1:Y:S07]  /*0030*/  LDCU UR5, c[0x0][0x390] ;  /* 0x00007200ff0577ac */ /* 0x000e6e0008000800 */
[----:B------:R-:W0:Y:S02]  /*0040*/  LDC R7, c[0x0][0x360] ;  /* 0x0000d800ff077b82 */ /* 0x000e240000000800 */
[----:B0-----:R-:W-:-:S05]  /*0050*/  IMAD R7, R7, UR4, R0 ;  /* 0x0000000407077c24 */ /* 0x001fca000f8e0200 */
[----:B-1----:R-:W-:-:S13]  /*0060*/  ISETP.GE.AND P0, PT, R7, UR5, PT ;  /* 0x0000000507007c0c */ /* 0x002fda000bf06270 */
[----:B------:R-:W-:Y:S05]  /*0070*/  @P0 EXIT ;  /* 0x000000000000094d */ /* 0x000fea0003800000 */
[----:B------:R-:W0:Y:S01]  /*0080*/  LDC.64 R2, c[0x0][0x380] ;  /* 0x0000e000ff027b82 */ /* 0x000e220000000a00 */
[----:B------:R-:W1:Y:S07]  /*0090*/  LDCU.64 UR4, c[0x0][0x358] ;  /* 0x00006b00ff0477ac */ /* 0x000e6e0008000a00 */
[----:B------:R-:W2:Y:S01]  /*00a0*/  LDC.64 R4, c[0x0][0x388] ;  /* 0x0000e200ff047b82 */ /* 0x000ea20000000a00 */
[----:B0-----:R-:W-:-:S06]  /*00b0*/  IMAD.WIDE R2, R7, 0x4, R2 ;  /* 0x0000000407027825 */ /* 0x001fcc00078e0202 */
[----:B-1----:R-:W3:Y:S01]  /*00c0*/  LDG.E R3, desc[UR4][R2.64] ;  /* 0x0000000402037981 */ /* 0x002ee2000c1e1900 */
[----:B--2---:R-:W-:-:S05]  /*00d0*/  IMAD.WIDE R4, R7, 0x4, R4 ;  /* 0x0000000407047825 */ /* 0x004fca00078e0204 */
[----:B---3--:R-:W-:Y:S01]  /*00e0*/  STG.E desc[UR4][R4.64], R3 ;  /* 0x0000000304007986 */ /* 0x008fe2000c101904 */
[----:B------:R-:W-:Y:S05]  /*00f0*/  EXIT ;  /* 0x000000000000794d */ /* 0x000fea0003800000 */
.L_x_0:
[----:B------:R-:W-:-:S00]  /*0100*/  BRA `(.L_x_0) ;  /* 0xfffffffc00fc7947 */ /* 0x000fc0000383ffff */
[----:B------:R-:W-:-:S00]  /*0110*/  NOP ;  /* 0x0000000000007918 */ /* 0x000fc00000000000 */
        /* <DEDUP_REMOVED lines=14> */
.L_x_3:


//--------------------- .text._Z17sample_texture_1dyPfif --------------------------
	.section	.text._Z17sample_texture_1dyPfif,"ax",@progbits
	.align	128
        .global         _Z17sample_texture_1dyPfif
        .type           _Z17sample_texture_1dyPfif,@function
        .size           _Z17sample_texture_1dyPfif,(.L_x_4 - _Z17sample_texture_1dyPfif)
        .other          _Z17sample_texture_1dyPfif,@"STO_CUDA_ENTRY STV_DEFAULT"
_Z17sample_texture_1dyPfif:
.text._Z17sample_texture_1dyPfif:
        /* <DEDUP_REMOVED lines=8> */
[----:B------:R-:W0:Y:S01]  /*0080*/  LDCU UR5, c[0x0][0x394] ;  /* 0x00007280ff0577ac */ /* 0x000e220008000800 */
[----:B------:R-:W-:Y:S01]  /*0090*/  I2FP.F32.S32 R0, R5 ;  /* 0x0000000500007245 */ /* 0x000fe20000201400 */
[----:B------:R-:W-:Y:S01]  /*00a0*/  HFMA2 R4, -RZ, RZ, -3, 0 ;  /* 0xc2000000ff047431 */ /* 0x000fe200000001ff */
[----:B------:R-:W-:Y:S01]  /*00b0*/  MOV R7, RZ ;  /* 0x000000ff00077202 */ /* 0x000fe20000000f00 */
[----:B------:R-:W1:Y:S02]  /*00c0*/  LDCU UR4, c[0x0][0x380] ;  /* 0x00007000ff0477ac */ /* 0x000e640008000800 */
[----:B0-----:R-:W-:Y:S01]  /*00d0*/  FMUL R6, R0, UR5 ;  /* 0x0000000500067c20 */ /* 0x001fe20008400000 */
[----:B------:R-:W-:-:S03]  /*00e0*/  UMOV UR5, URZ ;  /* 0x000000ff00057c82 */ /* 0x000fc60008000000 */
[----:B-1----:R0:W5:Y:S01]  /*00f0*/  TEX.LL RZ, R7, R6, R4, UR4, 2D, 0x1 ;  /* 0x28ff040406077f60 */ /* 0x00216200089e01ff */
[----:B------:R-:W1:Y:S01]  /*0100*/  LDC.64 R2, c[0x0][0x388] ;  /* 0x0000e200ff027b82 */ /* 0x000e620000000a00 */
[----:B0-----:R-:W0:Y:S01]  /*0110*/  LDCU.64 UR4, c[0x0][0x358] ;  /* 0x00006b00ff0477ac */ /* 0x001e220008000a00 */
[----:B-1----:R-:W-:-:S05]  /*0120*/  IMAD.WIDE R2, R5, 0x4, R2 ;  /* 0x0000000405027825 */ /* 0x002fca00078e0202 */
[----:B0----5:R-:W-:Y:S01]  /*0130*/  STG.E desc[UR4][R2.64], R7 ;  /* 0x0000000702007986 */ /* 0x021fe2000c101904 */
[----:B------:R-:W-:Y:S05]  /*0140*/  EXIT ;  /* 0x000000000000794d */ /* 0x000fea0003800000 */
.L_x_1:
        /* <DEDUP_REMOVED lines=11> */
.L_x_4:


//--------------------- .text._Z15read_texture_1dyPfi --------------------------
	.section	.text._Z15read_texture_1dyPfi,"ax",@progbits
	.align	128
        .global         _Z15read_texture_1dyPfi
        .type           _Z15read_texture_1dyPfi,@function
        .size           _Z15read_texture_1dyPfi,(.L_x_5 - _Z15read_texture_1dyPfi)
        .other          _Z15read_texture_1dyPfi,@"STO_CUDA_ENTRY STV_DEFAULT"
_Z15read_texture_1dyPfi:
.text._Z15read_texture_1dyPfi:
        /* <DEDUP_REMOVED lines=9> */
[----:B------:R-:W-:Y:S02]  /*0090*/  UMOV UR5, URZ ;  /* 0x000000ff00057c82 */ /* 0x000fe40008000000 */
[----:B0-----:R0:W5:Y:S01]  /*00a0*/  TLD.LZ RZ, R7, R5, UR4, 1D, 0x1 ;  /* 0x00ff04ff05077f66 */ /* 0x00116200081e01ff */
[----:B------:R-:W1:Y:S01]  /*00b0*/  LDC.64 R2, c[0x0][0x388] ;  /* 0x0000e200ff027b82 */ /* 0x000e620000000a00 */
[----:B0-----:R-:W0:Y:S01]  /*00c0*/  LDCU.64 UR4, c[0x0][0x358] ;  /* 0x00006b00ff0477ac */ /* 0x001e220008000a00 */
[----:B-1----:R-:W-:-:S05]  /*00d0*/  IMAD.WIDE R2, R5, 0x4, R2 ;  /* 0x0000000405027825 */ /* 0x002fca00078e0202 */
[----:B0----5:R-:W-:Y:S01]  /*00e0*/  STG.E desc[UR4][R2.64], R7 ;  /* 0x0000000702007986 */ /* 0x021fe2000c101904 */
[----:B------:R-:W-:Y:S05]  /*00f0*/  EXIT ;  /* 0x000000000000794d */ /* 0x000fea0003800000 */
.L_x_2:
        /* <DEDUP_REMOVED lines=16> */
.L_x_5:


//--------------------- .nv.shared.reserved.0     --------------------------
	.section	.nv.shared.reserved.0,"aw",@nobits
	.weak		__nv_reservedSMEM_offset_0_alias
	.size		__nv_reservedSMEM_offset_0_alias, 0, 64
	.other		__nv_reservedSMEM_offset_0_alias,@"STO_CUDA_RESERVED_SHARED STV_DEFAULT"
__nv_reservedSMEM_offset_0_alias:
	.zero		0
	.zero		64


//--------------------- .nv.constant0._Z11read_globalPKfPfi --------------------------
	.section	.nv.constant0._Z11read_globalPKfPfi,"a",@progbits
	.sectionflags	@""
	.align	4
.nv.constant0._Z11read_globalPKfPfi:
	.zero		916


//--------------------- .nv.constant0._Z17sample_texture_1dyPfif --------------------------
	.section	.nv.constant0._Z17sample_texture_1dyPfif,"a",@progbits
	.sectionflags	@""
	.align	4
.nv.constant0._Z17sample_texture_1dyPfif:
	.zero		920


//--------------------- .nv.constant0._Z15read_texture_1dyPfi --------------------------
	.section	.nv.constant0._Z15read_texture_1dyPfi,"a",@progbits
	.sectionflags	@""
	.align	4
.nv.constant0._Z15read_texture_1dyPfi:
	.zero		916


//--------------------- SYMBOLS --------------------------

	.type		.nv.reservedSmem.offset0,@object
	.size		.nv.reservedSmem.offset0,0x4
